	.headerflags	@"EF_CUDA_TEXMODE_UNIFIED EF_CUDA_64BIT_ADDRESS EF_CUDA_ACCELERATORS EF_CUDA_SM90 EF_CUDA_VIRTUAL_SM(EF_CUDA_SM90)"
	.elftype	@"ET_EXEC"


//--------------------- .nv.info                  --------------------------
	.section	.nv.info,"",@"SHT_CUDA_INFO"
	.align	4


	//----- nvinfo : EIATTR_REGCOUNT
	.align		4
        /*0000*/ 	.byte	0x04, 0x2f
        /*0002*/ 	.short	(.L_1 - .L_0)
	.align		4
.L_0:
        /*0004*/ 	.word	index@(triton_poi_fused__to_copy_add_arange_mul_10)
        /*0008*/ 	.word	0x00000009


	//----- nvinfo : EIATTR_MIN_STACK_SIZE
	.align		4
.L_1:
        /*000c*/ 	.byte	0x04, 0x12
        /*000e*/ 	.short	(.L_3 - .L_2)
	.align		4
.L_2:
        /*0010*/ 	.word	index@(triton_poi_fused__to_copy_add_arange_mul_10)
        /*0014*/ 	.word	0x00000000


	//----- nvinfo : EIATTR_FRAME_SIZE
	.align		4
.L_3:
        /*0018*/ 	.byte	0x04, 0x11
        /*001a*/ 	.short	(.L_5 - .L_4)
	.align		4
.L_4:
        /*001c*/ 	.word	index@(triton_poi_fused__to_copy_add_arange_mul_10)
        /*0020*/ 	.word	0x00000000


	//----- nvinfo : EIATTR_MIN_STACK_SIZE
	.align		4
.L_5:
        /*0024*/ 	.byte	0x04, 0x12
        /*0026*/ 	.short	(.L_7 - .L_6)
	.align		4
.L_6:
        /*0028*/ 	.word	index@(triton_poi_fused__to_copy_add_arange_mul_10)
        /*002c*/ 	.word	0x00000000
.L_7:


//--------------------- .nv.info.triton_poi_fused__to_copy_add_arange_mul_10 --------------------------
	.section	.nv.info.triton_poi_fused__to_copy_add_arange_mul_10,"",@"SHT_CUDA_INFO"
	.sectionflags	@""
	.align	4


	//----- nvinfo : EIATTR_CUDA_API_VERSION
	.align		4
        /*0000*/ 	.byte	0x04, 0x37
        /*0002*/ 	.short	(.L_9 - .L_8)
.L_8:
        /*0004*/ 	.word	0x0000007c


	//----- nvinfo : EIATTR_KPARAM_INFO
	.align		4
.L_9:
        /*0008*/ 	.byte	0x04, 0x17
        /*000a*/ 	.short	(.L_11 - .L_10)
.L_10:
        /*000c*/ 	.word	0x00000000
        /*0010*/ 	.short	0x0001
        /*0012*/ 	.short	0x0008
        /*0014*/ 	.byte	0x00, 0xf0, 0x11, 0x00


	//----- nvinfo : EIATTR_KPARAM_INFO
	.align		4
.L_11:
        /*0018*/ 	.byte	0x04, 0x17
        /*001a*/ 	.short	(.L_13 - .L_12)
.L_12:
        /*001c*/ 	.word	0x00000000
        /*0020*/ 	.short	0x0000
        /*0022*/ 	.short	0x0000
        /*0024*/ 	.byte	0x00, 0xf4, 0x21, 0x00


	//----- nvinfo : EIATTR_SPARSE_MMA_MASK
	.align		4
.L_13:
        /*0028*/ 	.byte	0x03, 0x50
        /*002a*/ 	.short	0x0000


	//----- nvinfo : EIATTR_MAXREG_COUNT
	.align		4
        /*002c*/ 	.byte	0x03, 0x1b
        /*002e*/ 	.short	0x00ff


	//----- nvinfo : EIATTR_EXIT_INSTR_OFFSETS
	.align		4
        /*0030*/ 	.byte	0x04, 0x1c
        /*0032*/ 	.short	(.L_15 - .L_14)


	//   ....[0]....
.L_14:
        /*0034*/ 	.word	0x000000d0


	//   ....[1]....
        /*0038*/ 	.word	0x00000100


	//----- nvinfo : EIATTR_REQNTID
	.align		4
.L_15:
        /*003c*/ 	.byte	0x04, 0x10
        /*003e*/ 	.short	(.L_17 - .L_16)
.L_16:
        /*0040*/ 	.word	0x00000020
        /*0044*/ 	.word	0x00000001
        /*0048*/ 	.word	0x00000001


	//----- nvinfo : EIATTR_CBANK_PARAM_SIZE
	.align		4
.L_17:
        /*004c*/ 	.byte	0x03, 0x19
        /*004e*/ 	.short	0x000c


	//----- nvinfo : EIATTR_PARAM_CBANK
	.align		4
        /*0050*/ 	.byte	0x04, 0x0a
        /*0052*/ 	.short	(.L_19 - .L_18)
	.align		4
.L_18:
        /*0054*/ 	.word	index@(.nv.constant0.triton_poi_fused__to_copy_add_arange_mul_10)
        /*0058*/ 	.short	0x0210
        /*005a*/ 	.short	0x000c


	//----- nvinfo : EIATTR_SW_WAR
	.align		4
.L_19:
        /*005c*/ 	.byte	0x04, 0x36
        /*005e*/ 	.short	(.L_21 - .L_20)
.L_20:
        /*0060*/ 	.word	0x00000008
.L_21:


//--------------------- .nv.callgraph             --------------------------
	.section	.nv.callgraph,"",@"SHT_CUDA_CALLGRAPH"
	.align	4
	.sectionentsize	8
	.align		4
        /*0000*/ 	.word	0x00000000
	.align		4
        /*0004*/ 	.word	0xffffffff
	.align		4
        /*0008*/ 	.word	0x00000000
	.align		4
        /*000c*/ 	.word	0xfffffffe
	.align		4
        /*0010*/ 	.word	0x00000000
	.align		4
        /*0014*/ 	.word	0xfffffffd
	.align		4
        /*0018*/ 	.word	0x00000000
	.align		4
        /*001c*/ 	.word	0xfffffffc


//--------------------- .text.triton_poi_fused__to_copy_add_arange_mul_10 --------------------------
	.section	.text.triton_poi_fused__to_copy_add_arange_mul_10,"ax",@progbits
	.align	128
        .global         triton_poi_fused__to_copy_add_arange_mul_10
        .type           triton_poi_fused__to_copy_add_arange_mul_10,@function
        .size           triton_poi_fused__to_copy_add_arange_mul_10,(.L_x_1 - triton_poi_fused__to_copy_add_arange_mul_10)
        .other          triton_poi_fused__to_copy_add_arange_mul_10,@"STO_CUDA_ENTRY STV_DEFAULT"
triton_poi_fused__to_copy_add_arange_mul_10:
.text.triton_poi_fused__to_copy_add_arange_mul_10:
[----:B------:R-:W0:Y:S02]  /*0000*/  LDC R1, c[0x0][0x28] ;  /* 0x00000a00ff017b82 */ /* 0x000e240000000800 */
[----:B------:R-:W1:Y:S01]  /*0010*/  S2R R6, SR_TID.X ;  /* 0x0000000000067919 */ /* 0x000e620000002100 */
[----:B------:R-:W2:Y:S01]  /*0020*/  LDC.64 R2, c[0x0][0x210] ;  /* 0x00008400ff027b82 */ /* 0x000ea20000000a00 */
[----:B------:R-:W3:Y:S01]  /*0030*/  S2R R5, SR_CTAID.X ;  /* 0x0000000000057919 */ /* 0x000ee20000002500 */
[C---:B-1----:R-:W-:Y:S02]  /*0040*/  LOP3.LUT R0, R6.reuse, 0x1, RZ, 0xc0, !PT ;  /* 0x0000000106007812 */ /* 0x042fe400078ec0ff */
[----:B------:R-:W-:-:S03]  /*0050*/  LOP3.LUT P0, RZ, R6, 0x1e, RZ, 0xc0, !PT ;  /* 0x0000001e06ff7812 */ /* 0x000fc6000780c0ff */
[----:B---3--:R-:W-:-:S04]  /*0060*/  IMAD R5, R5, 0x2, R0 ;  /* 0x0000000205057824 */ /* 0x008fc800078e0200 */
[C---:B--2---:R-:W-:Y:S01]  /*0070*/  IMAD.WIDE R2, R5.reuse, 0x8, R2 ;  /* 0x0000000805027825 */ /* 0x044fe200078e0202 */
[----:B------:R-:W-:Y:S02]  /*0080*/  I2FP.F32.S32 R0, R5 ;  /* 0x0000000500007245 */ /* 0x000fe40000201400 */
[----:B------:R-:W-:-:S03]  /*0090*/  ISETP.LT.AND P0, PT, R5, 0x2, !P0 ;  /* 0x000000020500780c */ /* 0x000fc60004701270 */
[----:B------:R-:W-:-:S04]  /*00a0*/  FMUL R0, R0, 32 ;  /* 0x4200000000007820 */ /* 0x000fc80000400000 */
[----:B------:R-:W1:Y:S02]  /*00b0*/  F2I.TRUNC.NTZ R4, R0 ;  /* 0x0000000000047305 */ /* 0x000e64000020f100 */
[----:B-1----:R-:W-:-:S04]  /*00c0*/  SHF.R.S32.HI R5, RZ, 0x1f, R4 ;  /* 0x0000001fff057819 */ /* 0x002fc80000011404 */
[----:B------:R-:W-:Y:S05]  /*00d0*/  @!P0 EXIT ;  /* 0x000000000000894d */ /* 0x000fea0003800000 */
[----:B------:R-:W-:Y:S02]  /*00e0*/  ULDC.64 UR4, c[0x0][0x208] ;  /* 0x0000820000047ab9 */ /* 0x000fe40000000a00 */
[----:B------:R-:W-:Y:S01]  /*00f0*/  STG.E.64 desc[UR4][R2.64], R4 ;  /* 0x0000000402007986 */ /* 0x000fe2000c101b04 */
[----:B------:R-:W-:Y:S05]  /*0100*/  EXIT ;  /* 0x000000000000794d */ /* 0x000fea0003800000 */
.L_x_0:
[----:B------:R-:W-:-:S00]  /*0110*/  BRA `(.L_x_0) ;  /* 0xfffffffc00fc7947 */ /* 0x000fc0000383ffff */
[----:B------:R-:W-:-:S00]  /*0120*/  NOP ;  /* 0x0000000000007918 */ /* 0x000fc00000000000 */
        /* <DEDUP_REMOVED lines=13> */
.L_x_1:


//--------------------- .nv.constant0.triton_poi_fused__to_copy_add_arange_mul_10 --------------------------
	.section	.nv.constant0.triton_poi_fused__to_copy_add_arange_mul_10,"a",@progbits
	.sectionflags	@""
	.align	4
.nv.constant0.triton_poi_fused__to_copy_add_arange_mul_10:
	.zero		540
